	.headerflags	@"EF_CUDA_TEXMODE_UNIFIED EF_CUDA_64BIT_ADDRESS EF_CUDA_ACCELERATORS EF_CUDA_SM90 EF_CUDA_VIRTUAL_SM(EF_CUDA_SM90)"
	.elftype	@"ET_EXEC"


//--------------------- .nv.info                  --------------------------
	.section	.nv.info,"",@"SHT_CUDA_INFO"
	.align	4


	//----- nvinfo : EIATTR_REGCOUNT
	.align		4
        /*0000*/ 	.byte	0x04, 0x2f
        /*0002*/ 	.short	(.L_1 - .L_0)
	.align		4
.L_0:
        /*0004*/ 	.word	index@(triton_poi_fused_convolution_1)
        /*0008*/ 	.word	0x0000000e


	//----- nvinfo : EIATTR_MIN_STACK_SIZE
	.align		4
.L_1:
        /*000c*/ 	.byte	0x04, 0x12
        /*000e*/ 	.short	(.L_3 - .L_2)
	.align		4
.L_2:
        /*0010*/ 	.word	index@(triton_poi_fused_convolution_1)
        /*0014*/ 	.word	0x00000000


	//----- nvinfo : EIATTR_FRAME_SIZE
	.align		4
.L_3:
        /*0018*/ 	.byte	0x04, 0x11
        /*001a*/ 	.short	(.L_5 - .L_4)
	.align		4
.L_4:
        /*001c*/ 	.word	index@(triton_poi_fused_convolution_1)
        /*0020*/ 	.word	0x00000000


	//----- nvinfo : EIATTR_MIN_STACK_SIZE
	.align		4
.L_5:
        /*0024*/ 	.byte	0x04, 0x12
        /*0026*/ 	.short	(.L_7 - .L_6)
	.align		4
.L_6:
        /*0028*/ 	.word	index@(triton_poi_fused_convolution_1)
        /*002c*/ 	.word	0x00000000
.L_7:


//--------------------- .nv.info.triton_poi_fused_convolution_1 --------------------------
	.section	.nv.info.triton_poi_fused_convolution_1,"",@"SHT_CUDA_INFO"
	.sectionflags	@""
	.align	4


	//----- nvinfo : EIATTR_CUDA_API_VERSION
	.align		4
        /*0000*/ 	.byte	0x04, 0x37
        /*0002*/ 	.short	(.L_9 - .L_8)
.L_8:
        /*0004*/ 	.word	0x0000007c


	//----- nvinfo : EIATTR_KPARAM_INFO
	.align		4
.L_9:
        /*0008*/ 	.byte	0x04, 0x17
        /*000a*/ 	.short	(.L_11 - .L_10)
.L_10:
        /*000c*/ 	.word	0x00000000
        /*0010*/ 	.short	0x0002
        /*0012*/ 	.short	0x0010
        /*0014*/ 	.byte	0x00, 0xf0, 0x11, 0x00


	//----- nvinfo : EIATTR_KPARAM_INFO
	.align		4
.L_11:
        /*0018*/ 	.byte	0x04, 0x17
        /*001a*/ 	.short	(.L_13 - .L_12)
.L_12:
        /*001c*/ 	.word	0x00000000
        /*0020*/ 	.short	0x0001
        /*0022*/ 	.short	0x0008
        /*0024*/ 	.byte	0x00, 0xf4, 0x21, 0x00


	//----- nvinfo : EIATTR_KPARAM_INFO
	.align		4
.L_13:
        /*0028*/ 	.byte	0x04, 0x17
        /*002a*/ 	.short	(.L_15 - .L_14)
.L_14:
        /*002c*/ 	.word	0x00000000
        /*0030*/ 	.short	0x0000
        /*0032*/ 	.short	0x0000
        /*0034*/ 	.byte	0x00, 0xf4, 0x21, 0x00


	//----- nvinfo : EIATTR_SPARSE_MMA_MASK
	.align		4
.L_15:
        /*0038*/ 	.byte	0x03, 0x50
        /*003a*/ 	.short	0x0000


	//----- nvinfo : EIATTR_MAXREG_COUNT
	.align		4
        /*003c*/ 	.byte	0x03, 0x1b
        /*003e*/ 	.short	0x00ff


	//----- nvinfo : EIATTR_EXIT_INSTR_OFFSETS
	.align		4
        /*0040*/ 	.byte	0x04, 0x1c
        /*0042*/ 	.short	(.L_17 - .L_16)


	//   ....[0]....
.L_16:
        /*0044*/ 	.word	0x00000240


	//   ....[1]....
        /*0048*/ 	.word	0x00000260


	//----- nvinfo : EIATTR_REQNTID
	.align		4
.L_17:
        /*004c*/ 	.byte	0x04, 0x10
        /*004e*/ 	.short	(.L_19 - .L_18)
.L_18:
        /*0050*/ 	.word	0x00000080
        /*0054*/ 	.word	0x00000001
        /*0058*/ 	.word	0x00000001


	//----- nvinfo : EIATTR_CBANK_PARAM_SIZE
	.align		4
.L_19:
        /*005c*/ 	.byte	0x03, 0x19
        /*005e*/ 	.short	0x0014


	//----- nvinfo : EIATTR_PARAM_CBANK
	.align		4
        /*0060*/ 	.byte	0x04, 0x0a
        /*0062*/ 	.short	(.L_21 - .L_20)
	.align		4
.L_20:
        /*0064*/ 	.word	index@(.nv.constant0.triton_poi_fused_convolution_1)
        /*0068*/ 	.short	0x0210
        /*006a*/ 	.short	0x0014


	//----- nvinfo : EIATTR_SW_WAR
	.align		4
.L_21:
        /*006c*/ 	.byte	0x04, 0x36
        /*006e*/ 	.short	(.L_23 - .L_22)
.L_22:
        /*0070*/ 	.word	0x00000008
.L_23:


//--------------------- .nv.callgraph             --------------------------
	.section	.nv.callgraph,"",@"SHT_CUDA_CALLGRAPH"
	.align	4
	.sectionentsize	8
	.align		4
        /*0000*/ 	.word	0x00000000
	.align		4
        /*0004*/ 	.word	0xffffffff
	.align		4
        /*0008*/ 	.word	0x00000000
	.align		4
        /*000c*/ 	.word	0xfffffffe
	.align		4
        /*0010*/ 	.word	0x00000000
	.align		4
        /*0014*/ 	.word	0xfffffffd
	.align		4
        /*0018*/ 	.word	0x00000000
	.align		4
        /*001c*/ 	.word	0xfffffffc


//--------------------- .text.triton_poi_fused_convolution_1 --------------------------
	.section	.text.triton_poi_fused_convolution_1,"ax",@progbits
	.align	128
        .global         triton_poi_fused_convolution_1
        .type           triton_poi_fused_convolution_1,@function
        .size           triton_poi_fused_convolution_1,(.L_x_1 - triton_poi_fused_convolution_1)
        .other          triton_poi_fused_convolution_1,@"STO_CUDA_ENTRY STV_DEFAULT"
triton_poi_fused_convolution_1:
.text.triton_poi_fused_convolution_1:
[----:B------:R-:W0:Y:S02]  /*0000*/  LDC R1, c[0x0][0x28] ;  /* 0x00000a00ff017b82 */ /* 0x000e240000000800 */
[----:B------:R-:W1:Y:S01]  /*0010*/  S2R R0, SR_TID.X ;  /* 0x0000000000007919 */ /* 0x000e620000002100 */
[----:B------:R-:W-:Y:S01]  /*0020*/  HFMA2.MMA R4, -RZ, RZ, 0, 0 ;  /* 0x00000000ff047435 */ /* 0x000fe200000001ff */
[----:B------:R-:W-:Y:S01]  /*0030*/  IMAD.MOV.U32 R2, RZ, RZ, RZ ;  /* 0x000000ffff027224 */ /* 0x000fe200078e00ff */
[----:B------:R-:W2:Y:S01]  /*0040*/  LDC.64 R6, c[0x0][0x218] ;  /* 0x00008600ff067b82 */ /* 0x000ea20000000a00 */
[----:B------:R-:W3:Y:S01]  /*0050*/  S2R R3, SR_CTAID.X ;  /* 0x0000000000037919 */ /* 0x000ee20000002500 */
[----:B------:R-:W-:Y:S01]  /*0060*/  ULDC.64 UR4, c[0x0][0x208] ;  /* 0x0000820000047ab9 */ /* 0x000fe20000000a00 */
[----:B-1----:R-:W-:-:S05]  /*0070*/  IMAD.SHL.U32 R0, R0, 0x2, RZ ;  /* 0x0000000200007824 */ /* 0x002fca00078e00ff */
[----:B------:R-:W-:-:S05]  /*0080*/  LOP3.LUT R0, R0, 0xfe, RZ, 0xc0, !PT ;  /* 0x000000fe00007812 */ /* 0x000fca00078ec0ff */
[----:B---3--:R-:W-:-:S04]  /*0090*/  IMAD R3, R3, 0x100, R0 ;  /* 0x0000010003037824 */ /* 0x008fc800078e0200 */
[C---:B------:R-:W-:Y:S01]  /*00a0*/  IMAD.HI R0, R3.reuse, -0x779bd671, R2 ;  /* 0x8864298f03007827 */ /* 0x040fe200078e0202 */
[----:B------:R-:W-:Y:S02]  /*00b0*/  IADD3 R5, R3, 0x1, RZ ;  /* 0x0000000103057810 */ /* 0x000fe40007ffe0ff */
[----:B------:R-:W-:Y:S02]  /*00c0*/  ISETP.GE.AND P0, PT, R3, 0xf040, PT ;  /* 0x0000f0400300780c */ /* 0x000fe40003f06270 */
[----:B------:R-:W-:Y:S01]  /*00d0*/  SHF.R.U32.HI R9, RZ, 0x1f, R0 ;  /* 0x0000001fff097819 */ /* 0x000fe20000011600 */
[----:B------:R-:W-:Y:S02]  /*00e0*/  IMAD.HI R2, R5, -0x779bd671, R4 ;  /* 0x8864298f05027827 */ /* 0x000fe400078e0204 */
[----:B------:R-:W1:Y:S01]  /*00f0*/  LDC.64 R4, c[0x0][0x210] ;  /* 0x00008400ff047b82 */ /* 0x000e620000000a00 */
[----:B------:R-:W-:Y:S02]  /*0100*/  LEA.HI.SX32 R9, R0, R9, 0x17 ;  /* 0x0000000900097211 */ /* 0x000fe400078fbaff */
[----:B------:R-:W-:-:S02]  /*0110*/  SHF.R.U32.HI R11, RZ, 0x1f, R2 ;  /* 0x0000001fff0b7819 */ /* 0x000fc40000011602 */
[----:B------:R-:W-:Y:S02]  /*0120*/  LEA.HI R0, R9, R9, RZ, 0x4 ;  /* 0x0000000909007211 */ /* 0x000fe400078f20ff */
[----:B------:R-:W-:Y:S02]  /*0130*/  LEA.HI.SX32 R11, R2, R11, 0x17 ;  /* 0x0000000b020b7211 */ /* 0x000fe400078fbaff */
[----:B------:R-:W-:Y:S02]  /*0140*/  LOP3.LUT R0, R0, 0xfffffff0, RZ, 0xc0, !PT ;  /* 0xfffffff000007812 */ /* 0x000fe400078ec0ff */
[----:B------:R-:W-:-:S03]  /*0150*/  LEA.HI R2, R11, R11, RZ, 0x4 ;  /* 0x0000000b0b027211 */ /* 0x000fc600078f20ff */
[----:B------:R-:W-:Y:S01]  /*0160*/  IMAD.IADD R9, R9, 0x1, -R0 ;  /* 0x0000000109097824 */ /* 0x000fe200078e0a00 */
[----:B------:R-:W-:Y:S02]  /*0170*/  LOP3.LUT R2, R2, 0xfffffff0, RZ, 0xc0, !PT ;  /* 0xfffffff002027812 */ /* 0x000fe400078ec0ff */
[----:B------:R-:W-:Y:S01]  /*0180*/  MOV R0, RZ ;  /* 0x000000ff00007202 */ /* 0x000fe20000000f00 */
[----:B--2---:R-:W-:Y:S01]  /*0190*/  IMAD.WIDE R8, R9, 0x4, R6 ;  /* 0x0000000409087825 */ /* 0x004fe200078e0206 */
[----:B------:R-:W-:-:S05]  /*01a0*/  IADD3 R11, R11, -R2, RZ ;  /* 0x800000020b0b7210 */ /* 0x000fca0007ffe0ff */
[----:B------:R-:W-:-:S04]  /*01b0*/  IMAD.WIDE R6, R11, 0x4, R6 ;  /* 0x000000040b067825 */ /* 0x000fc800078e0206 */
[----:B-1----:R-:W-:Y:S01]  /*01c0*/  IMAD.WIDE R4, R3, 0x4, R4 ;  /* 0x0000000403047825 */ /* 0x002fe200078e0204 */
[----:B------:R-:W-:Y:S01]  /*01d0*/  CS2R R2, SRZ ;  /* 0x0000000000027805 */ /* 0x000fe2000001ff00 */
[----:B------:R-:W2:Y:S02]  /*01e0*/  @!P0 LDG.E.EL R0, desc[UR4][R6.64] ;  /* 0x0000000406008981 */ /* 0x000ea4000c2e1900 */
[----:B------:R-:W-:-:S03]  /*01f0*/  IMAD.MOV.U32 R11, RZ, RZ, RZ ;  /* 0x000000ffff0b7224 */ /* 0x000fc600078e00ff */
[----:B------:R-:W2:Y:S04]  /*0200*/  @!P0 LDG.E.64 R2, desc[UR4][R4.64] ;  /* 0x0000000404028981 */ /* 0x000ea8000c1e1b00 */
[----:B------:R-:W3:Y:S01]  /*0210*/  @!P0 LDG.E.EL R11, desc[UR4][R8.64] ;  /* 0x00000004080b8981 */ /* 0x000ee2000c2e1900 */
[----:B--2---:R-:W-:Y:S01]  /*0220*/  FADD R3, R0, R3 ;  /* 0x0000000300037221 */ /* 0x004fe20000000000 */
[----:B---3--:R-:W-:Y:S01]  /*0230*/  FADD R2, R11, R2 ;  /* 0x000000020b027221 */ /* 0x008fe20000000000 */
[----:B------:R-:W-:Y:S06]  /*0240*/  @P0 EXIT ;  /* 0x000000000000094d */ /* 0x000fec0003800000 */
[----:B------:R-:W-:Y:S01]  /*0250*/  STG.E.64 desc[UR4][R4.64], R2 ;  /* 0x0000000204007986 */ /* 0x000fe2000c101b04 */
[----:B------:R-:W-:Y:S05]  /*0260*/  EXIT ;  /* 0x000000000000794d */ /* 0x000fea0003800000 */
.L_x_0:
[----:B------:R-:W-:-:S00]  /*0270*/  BRA `(.L_x_0) ;  /* 0xfffffffc00fc7947 */ /* 0x000fc0000383ffff */
[----:B------:R-:W-:-:S00]  /*0280*/  NOP ;  /* 0x0000000000007918 */ /* 0x000fc00000000000 */
[----:B------:R-:W-:-:S00]  /*0290*/  NOP ;  /* 0x0000000000007918 */ /* 0x000fc00000000000 */
[----:B------:R-:W-:-:S00]  /*02a0*/  NOP ;  /* 0x0000000000007918 */ /* 0x000fc00000000000 */
[----:B------:R-:W-:-:S00]  /*02b0*/  NOP ;  /* 0x0000000000007918 */ /* 0x000fc00000000000 */
[----:B------:R-:W-:-:S00]  /*02c0*/  NOP ;  /* 0x0000000000007918 */ /* 0x000fc00000000000 */
[----:B------:R-:W-:-:S00]  /*02d0*/  NOP ;  /* 0x0000000000007918 */ /* 0x000fc00000000000 */
[----:B------:R-:W-:-:S00]  /*02e0*/  NOP ;  /* 0x0000000000007918 */ /* 0x000fc00000000000 */
[----:B------:R-:W-:-:S00]  /*02f0*/  NOP ;  /* 0x0000000000007918 */ /* 0x000fc00000000000 */
.L_x_1:


//--------------------- .nv.constant0.triton_poi_fused_convolution_1 --------------------------
	.section	.nv.constant0.triton_poi_fused_convolution_1,"a",@progbits
	.sectionflags	@""
	.align	4
.nv.constant0.triton_poi_fused_convolution_1:
	.zero		548
